//
// Generated by NVIDIA NVVM Compiler
//
// Compiler Build ID: CL-36424714
// Cuda compilation tools, release 13.0, V13.0.88
// Based on NVVM 20.0.0
//

.version 9.0
.target sm_100
.address_size 64

	// .globl	_Z15intensiveKerneli
.global .align 4 .b8 __cudart_i2opi_f[24] = {65, 144, 67, 60, 153, 149, 98, 219, 192, 221, 52, 245, 209, 87, 39, 252, 41, 21, 68, 78, 110, 131, 249, 162};

.visible .entry _Z15intensiveKerneli(
	.param .u32 _Z15intensiveKerneli_param_0
)
{
	.local .align 4 .b8 	__local_depot0[28];
	.reg .b64 	%SP;
	.reg .b64 	%SPL;
	.reg .pred 	%p<27>;
	.reg .b32 	%r<125>;
	.reg .b32 	%f<72>;
	.reg .b64 	%rd<55>;
	.reg .b64 	%fd<7>;

	mov.u64 	%SPL, __local_depot0;
	ld.param.u32 	%r43, [_Z15intensiveKerneli_param_0];
	add.u64 	%rd1, %SPL, 0;
	add.u64 	%rd2, %SPL, 0;
	add.u64 	%rd3, %SPL, 0;
	setp.lt.s32 	%p1, %r43, 1;
	@%p1 bra 	$L__BB0_27;
	mov.u32 	%r45, %tid.x;
	mov.u32 	%r46, %ntid.x;
	mov.u32 	%r47, %ctaid.x;
	mad.lo.s32 	%r48, %r47, %r46, %r45;
	cvt.rn.f32.s32 	%f68, %r48;
	mov.b32 	%r112, 0;
	mov.u64 	%rd41, __cudart_i2opi_f;
$L__BB0_2:
	mul.f32 	%f17, %f68, 0f3F22F983;
	cvt.rni.s32.f32 	%r124, %f17;
	cvt.rn.f32.s32 	%f18, %r124;
	fma.rn.f32 	%f19, %f18, 0fBFC90FDA, %f68;
	fma.rn.f32 	%f20, %f18, 0fB3A22168, %f19;
	fma.rn.f32 	%f71, %f18, 0fA7C234C5, %f20;
	abs.f32 	%f4, %f68;
	setp.ltu.f32 	%p2, %f4, 0f47CE4780;
	mov.u32 	%r116, %r124;
	mov.f32 	%f69, %f71;
	@%p2 bra 	$L__BB0_10;
	setp.neu.f32 	%p3, %f4, 0f7F800000;
	@%p3 bra 	$L__BB0_5;
	mov.f32 	%f23, 0f00000000;
	mul.rn.f32 	%f69, %f68, %f23;
	mov.b32 	%r116, 0;
	bra.uni 	$L__BB0_10;
$L__BB0_5:
	mov.b32 	%r3, %f68;
	shl.b32 	%r50, %r3, 8;
	or.b32  	%r4, %r50, -2147483648;
	mov.b64 	%rd52, 0;
	mov.b32 	%r113, 0;
	mov.u64 	%rd50, %rd41;
	mov.u64 	%rd51, %rd3;
$L__BB0_6:
	.pragma "nounroll";
	ld.global.nc.u32 	%r51, [%rd50];
	mad.wide.u32 	%rd22, %r51, %r4, %rd52;
	shr.u64 	%rd52, %rd22, 32;
	st.local.u32 	[%rd51], %rd22;
	add.s32 	%r113, %r113, 1;
	add.s64 	%rd51, %rd51, 4;
	add.s64 	%rd50, %rd50, 4;
	setp.ne.s32 	%p4, %r113, 6;
	@%p4 bra 	$L__BB0_6;
	shr.u32 	%r52, %r3, 23;
	st.local.u32 	[%rd3+24], %rd52;
	and.b32  	%r7, %r52, 31;
	and.b32  	%r53, %r52, 224;
	add.s32 	%r54, %r53, -128;
	shr.u32 	%r55, %r54, 5;
	mul.wide.u32 	%rd23, %r55, 4;
	sub.s64 	%rd10, %rd3, %rd23;
	ld.local.u32 	%r114, [%rd10+24];
	ld.local.u32 	%r115, [%rd10+20];
	setp.eq.s32 	%p5, %r7, 0;
	@%p5 bra 	$L__BB0_9;
	shf.l.wrap.b32 	%r114, %r115, %r114, %r7;
	ld.local.u32 	%r56, [%rd10+16];
	shf.l.wrap.b32 	%r115, %r56, %r115, %r7;
$L__BB0_9:
	shr.u32 	%r57, %r114, 30;
	shf.l.wrap.b32 	%r58, %r115, %r114, 2;
	shl.b32 	%r59, %r115, 2;
	shr.u32 	%r60, %r58, 31;
	add.s32 	%r61, %r60, %r57;
	neg.s32 	%r62, %r61;
	setp.lt.s32 	%p6, %r3, 0;
	selp.b32 	%r116, %r62, %r61, %p6;
	xor.b32  	%r63, %r58, %r3;
	shr.s32 	%r64, %r58, 31;
	xor.b32  	%r65, %r64, %r58;
	xor.b32  	%r66, %r64, %r59;
	cvt.u64.u32 	%rd24, %r65;
	shl.b64 	%rd25, %rd24, 32;
	cvt.u64.u32 	%rd26, %r66;
	or.b64  	%rd27, %rd25, %rd26;
	cvt.rn.f64.s64 	%fd1, %rd27;
	mul.f64 	%fd2, %fd1, 0d3BF921FB54442D19;
	cvt.rn.f32.f64 	%f21, %fd2;
	neg.f32 	%f22, %f21;
	setp.lt.s32 	%p7, %r63, 0;
	selp.f32 	%f69, %f22, %f21, %p7;
$L__BB0_10:
	setp.ltu.f32 	%p8, %f4, 0f47CE4780;
	mul.rn.f32 	%f24, %f69, %f69;
	and.b32  	%r68, %r116, 1;
	setp.eq.b32 	%p9, %r68, 1;
	selp.f32 	%f25, 0f3F800000, %f69, %p9;
	fma.rn.f32 	%f26, %f24, %f25, 0f00000000;
	fma.rn.f32 	%f27, %f24, 0f37CBAC00, 0fBAB607ED;
	selp.f32 	%f28, %f27, 0fB94D4153, %p9;
	selp.f32 	%f29, 0f3D2AAABB, 0f3C0885E4, %p9;
	fma.rn.f32 	%f30, %f28, %f24, %f29;
	selp.f32 	%f31, 0fBEFFFFFF, 0fBE2AAAA8, %p9;
	fma.rn.f32 	%f32, %f30, %f24, %f31;
	fma.rn.f32 	%f33, %f32, %f26, %f25;
	and.b32  	%r69, %r116, 2;
	setp.eq.s32 	%p10, %r69, 0;
	mov.f32 	%f34, 0f00000000;
	sub.f32 	%f35, %f34, %f33;
	selp.f32 	%f8, %f33, %f35, %p10;
	mov.u32 	%r120, %r124;
	mov.f32 	%f70, %f71;
	@%p8 bra 	$L__BB0_18;
	setp.neu.f32 	%p11, %f4, 0f7F800000;
	@%p11 bra 	$L__BB0_13;
	mov.f32 	%f38, 0f00000000;
	mul.rn.f32 	%f70, %f68, %f38;
	mov.b32 	%r120, 0;
	bra.uni 	$L__BB0_18;
$L__BB0_13:
	mov.b32 	%r16, %f68;
	shl.b32 	%r71, %r16, 8;
	or.b32  	%r17, %r71, -2147483648;
	mov.b64 	%rd53, 0;
	mov.b32 	%r117, 0;
$L__BB0_14:
	.pragma "nounroll";
	mul.wide.u32 	%rd29, %r117, 4;
	mov.u64 	%rd30, __cudart_i2opi_f;
	add.s64 	%rd31, %rd30, %rd29;
	ld.global.nc.u32 	%r72, [%rd31];
	mad.wide.u32 	%rd32, %r72, %r17, %rd53;
	shr.u64 	%rd53, %rd32, 32;
	add.s64 	%rd33, %rd2, %rd29;
	st.local.u32 	[%rd33], %rd32;
	add.s32 	%r117, %r117, 1;
	setp.ne.s32 	%p12, %r117, 6;
	@%p12 bra 	$L__BB0_14;
	shr.u32 	%r73, %r16, 23;
	st.local.u32 	[%rd2+24], %rd53;
	and.b32  	%r20, %r73, 31;
	and.b32  	%r74, %r73, 224;
	add.s32 	%r75, %r74, -128;
	shr.u32 	%r76, %r75, 5;
	mul.wide.u32 	%rd34, %r76, 4;
	sub.s64 	%rd13, %rd2, %rd34;
	ld.local.u32 	%r118, [%rd13+24];
	ld.local.u32 	%r119, [%rd13+20];
	setp.eq.s32 	%p13, %r20, 0;
	@%p13 bra 	$L__BB0_17;
	shf.l.wrap.b32 	%r118, %r119, %r118, %r20;
	ld.local.u32 	%r77, [%rd13+16];
	shf.l.wrap.b32 	%r119, %r77, %r119, %r20;
$L__BB0_17:
	shr.u32 	%r78, %r118, 30;
	shf.l.wrap.b32 	%r79, %r119, %r118, 2;
	shl.b32 	%r80, %r119, 2;
	shr.u32 	%r81, %r79, 31;
	add.s32 	%r82, %r81, %r78;
	neg.s32 	%r83, %r82;
	setp.lt.s32 	%p14, %r16, 0;
	selp.b32 	%r120, %r83, %r82, %p14;
	xor.b32  	%r84, %r79, %r16;
	shr.s32 	%r85, %r79, 31;
	xor.b32  	%r86, %r85, %r79;
	xor.b32  	%r87, %r85, %r80;
	cvt.u64.u32 	%rd35, %r86;
	shl.b64 	%rd36, %rd35, 32;
	cvt.u64.u32 	%rd37, %r87;
	or.b64  	%rd38, %rd36, %rd37;
	cvt.rn.f64.s64 	%fd3, %rd38;
	mul.f64 	%fd4, %fd3, 0d3BF921FB54442D19;
	cvt.rn.f32.f64 	%f36, %fd4;
	neg.f32 	%f37, %f36;
	setp.lt.s32 	%p15, %r84, 0;
	selp.f32 	%f70, %f37, %f36, %p15;
$L__BB0_18:
	setp.ltu.f32 	%p16, %f4, 0f47CE4780;
	add.s32 	%r89, %r120, 1;
	mul.rn.f32 	%f39, %f70, %f70;
	and.b32  	%r90, %r120, 1;
	setp.eq.b32 	%p17, %r90, 1;
	selp.f32 	%f40, %f70, 0f3F800000, %p17;
	fma.rn.f32 	%f41, %f39, %f40, 0f00000000;
	fma.rn.f32 	%f42, %f39, 0f37CBAC00, 0fBAB607ED;
	selp.f32 	%f43, 0fB94D4153, %f42, %p17;
	selp.f32 	%f44, 0f3C0885E4, 0f3D2AAABB, %p17;
	fma.rn.f32 	%f45, %f43, %f39, %f44;
	selp.f32 	%f46, 0fBE2AAAA8, 0fBEFFFFFF, %p17;
	fma.rn.f32 	%f47, %f45, %f39, %f46;
	fma.rn.f32 	%f48, %f47, %f41, %f40;
	and.b32  	%r91, %r89, 2;
	setp.eq.s32 	%p18, %r91, 0;
	mov.f32 	%f49, 0f00000000;
	sub.f32 	%f50, %f49, %f48;
	selp.f32 	%f51, %f48, %f50, %p18;
	mul.f32 	%f12, %f8, %f51;
	@%p16 bra 	$L__BB0_26;
	setp.neu.f32 	%p19, %f4, 0f7F800000;
	@%p19 bra 	$L__BB0_21;
	mov.f32 	%f54, 0f00000000;
	mul.rn.f32 	%f71, %f68, %f54;
	mov.b32 	%r124, 0;
	bra.uni 	$L__BB0_26;
$L__BB0_21:
	mov.b32 	%r29, %f68;
	shl.b32 	%r93, %r29, 8;
	or.b32  	%r30, %r93, -2147483648;
	mov.b64 	%rd54, 0;
	mov.b32 	%r121, 0;
$L__BB0_22:
	.pragma "nounroll";
	mul.wide.u32 	%rd40, %r121, 4;
	add.s64 	%rd42, %rd41, %rd40;
	ld.global.nc.u32 	%r94, [%rd42];
	mad.wide.u32 	%rd43, %r94, %r30, %rd54;
	shr.u64 	%rd54, %rd43, 32;
	add.s64 	%rd44, %rd1, %rd40;
	st.local.u32 	[%rd44], %rd43;
	add.s32 	%r121, %r121, 1;
	setp.ne.s32 	%p20, %r121, 6;
	@%p20 bra 	$L__BB0_22;
	shr.u32 	%r95, %r29, 23;
	st.local.u32 	[%rd1+24], %rd54;
	and.b32  	%r33, %r95, 31;
	and.b32  	%r96, %r95, 224;
	add.s32 	%r97, %r96, -128;
	shr.u32 	%r98, %r97, 5;
	mul.wide.u32 	%rd45, %r98, 4;
	sub.s64 	%rd16, %rd1, %rd45;
	ld.local.u32 	%r122, [%rd16+24];
	ld.local.u32 	%r123, [%rd16+20];
	setp.eq.s32 	%p21, %r33, 0;
	@%p21 bra 	$L__BB0_25;
	shf.l.wrap.b32 	%r122, %r123, %r122, %r33;
	ld.local.u32 	%r99, [%rd16+16];
	shf.l.wrap.b32 	%r123, %r99, %r123, %r33;
$L__BB0_25:
	shr.u32 	%r100, %r122, 30;
	shf.l.wrap.b32 	%r101, %r123, %r122, 2;
	shl.b32 	%r102, %r123, 2;
	shr.u32 	%r103, %r101, 31;
	add.s32 	%r104, %r103, %r100;
	neg.s32 	%r105, %r104;
	setp.lt.s32 	%p22, %r29, 0;
	selp.b32 	%r124, %r105, %r104, %p22;
	xor.b32  	%r106, %r101, %r29;
	shr.s32 	%r107, %r101, 31;
	xor.b32  	%r108, %r107, %r101;
	xor.b32  	%r109, %r107, %r102;
	cvt.u64.u32 	%rd46, %r108;
	shl.b64 	%rd47, %rd46, 32;
	cvt.u64.u32 	%rd48, %r109;
	or.b64  	%rd49, %rd47, %rd48;
	cvt.rn.f64.s64 	%fd5, %rd49;
	mul.f64 	%fd6, %fd5, 0d3BF921FB54442D19;
	cvt.rn.f32.f64 	%f52, %fd6;
	neg.f32 	%f53, %f52;
	setp.lt.s32 	%p23, %r106, 0;
	selp.f32 	%f71, %f53, %f52, %p23;
$L__BB0_26:
	mul.f32 	%f55, %f71, %f71;
	fma.rn.f32 	%f56, %f55, 0f3C190000, 0f3B560000;
	fma.rn.f32 	%f57, %f56, %f55, 0f3CC70000;
	fma.rn.f32 	%f58, %f57, %f55, 0f3D5B0000;
	fma.rn.f32 	%f59, %f58, %f55, 0f3E089438;
	fma.rn.f32 	%f60, %f59, %f55, 0f3EAAAA88;
	mul.rn.f32 	%f61, %f55, %f71;
	fma.rn.f32 	%f62, %f60, %f61, %f71;
	abs.f32 	%f63, %f71;
	setp.eq.f32 	%p24, %f63, 0f3A00B43C;
	selp.f32 	%f64, %f71, %f62, %p24;
	and.b32  	%r111, %r124, 1;
	setp.eq.b32 	%p25, %r111, 1;
	neg.f32 	%f65, %f64;
	rcp.approx.ftz.f32 	%f66, %f65;
	selp.f32 	%f67, %f66, %f64, %p25;
	mul.f32 	%f68, %f12, %f67;
	add.s32 	%r112, %r112, 1;
	setp.ne.s32 	%p26, %r112, %r43;
	@%p26 bra 	$L__BB0_2;
$L__BB0_27:
	ret;

}


// ===== COMPILED SASS (sm_100) =====

	.target	sm_100

	.elftype	@"ET_EXEC"


//--------------------- .note.nv.tkinfo           --------------------------
	.section	.note.nv.tkinfo,"",@"SHT_NOTE"
	.sectionflags	@"SHF_NOTE_NV_TKINFO"
	.tkinfo
        /*0018*/ 	.word	0x00000002
        /*0030*/ 	.string	""
        /*0030*/ 	.string	"ptxas"
        /*0030*/ 	.string	"Cuda compilation tools, release 13.0, V13.0.88"
        /*0030*/ 	.string	"Build cuda_13.0.r13.0/compiler.36424714_0"
        /*0030*/ 	.string	"-arch sm_100 -m 64 "



//--------------------- .note.nv.cuinfo           --------------------------
	.section	.note.nv.cuinfo,"",@"SHT_NOTE"
	.sectionflags	@"SHF_NOTE_NV_CUINFO"
        /*0018*/ 	.short	0x0002
        /*001a*/ 	.short	0x0064
        /*001c*/ 	.short	0x0082
	.zero		2


//--------------------- .nv.info                  --------------------------
	.section	.nv.info,"",@"SHT_CUDA_INFO"
	.align	4


	//----- nvinfo : EIATTR_REGCOUNT
	.align		4
        /*0000*/ 	.byte	0x04, 0x2f
        /*0002*/ 	.short	(.L_2 - .L_1)
	.align		4
.L_1:
        /*0004*/ 	.word	index@(_Z15intensiveKerneli)
        /*0008*/ 	.word	0x0000001c


	//----- nvinfo : EIATTR_FRAME_SIZE
	.align		4
.L_2:
        /*000c*/ 	.byte	0x04, 0x11
        /*000e*/ 	.short	(.L_4 - .L_3)
	.align		4
.L_3:
        /*0010*/ 	.word	index@(_Z15intensiveKerneli)
        /*0014*/ 	.word	0x00000000


	//----- nvinfo : EIATTR_MIN_STACK_SIZE
	.align		4
.L_4:
        /*0018*/ 	.byte	0x04, 0x12
        /*001a*/ 	.short	(.L_6 - .L_5)
	.align		4
.L_5:
        /*001c*/ 	.word	index@(_Z15intensiveKerneli)
        /*0020*/ 	.word	0x00000000
.L_6:


//--------------------- .nv.compat                --------------------------
	.section	.nv.compat,"",@"SHT_CUDA_COMPAT_INFO"
	.align	4
        /*0000*/ 	.byte	0x02, 0x09, 0x00, 0x00, 0x02, 0x02, 0x01, 0x00, 0x02, 0x05, 0x05, 0x00, 0x03, 0x07, 0x01, 0x01
        /*0010*/ 	.byte	0x02, 0x03, 0x00, 0x00, 0x02, 0x06, 0x01, 0x00, 0x04, 0x0b, 0x08, 0x00, 0x01, 0x00, 0x00, 0x00
        /*0020*/ 	.byte	0x00, 0x00, 0x00, 0x00


//--------------------- .nv.info._Z15intensiveKerneli --------------------------
	.section	.nv.info._Z15intensiveKerneli,"",@"SHT_CUDA_INFO"
	.sectionflags	@""
	.align	4


	//----- nvinfo : EIATTR_CUDA_API_VERSION
	.align		4
        /*0000*/ 	.byte	0x04, 0x37
        /*0002*/ 	.short	(.L_8 - .L_7)
.L_7:
        /*0004*/ 	.word	0x00000082


	//----- nvinfo : EIATTR_KPARAM_INFO
	.align		4
.L_8:
        /*0008*/ 	.byte	0x04, 0x17
        /*000a*/ 	.short	(.L_10 - .L_9)
.L_9:
        /*000c*/ 	.word	0x00000000
        /*0010*/ 	.short	0x0000
        /*0012*/ 	.short	0x0000
        /*0014*/ 	.byte	0x00, 0xf0, 0x11, 0x00


	//----- nvinfo : EIATTR_SPARSE_MMA_MASK
	.align		4
.L_10:
        /*0018*/ 	.byte	0x03, 0x50
        /*001a*/ 	.short	0x0000


	//----- nvinfo : EIATTR_MAXREG_COUNT
	.align		4
        /*001c*/ 	.byte	0x03, 0x1b
        /*001e*/ 	.short	0x00ff


	//----- nvinfo : EIATTR_MERCURY_ISA_VERSION
	.align		4
        /*0020*/ 	.byte	0x03, 0x5f
        /*0022*/ 	.short	0x0101


	//----- nvinfo : EIATTR_VRC_CTA_INIT_COUNT
	.align		4
        /*0024*/ 	.byte	0x02, 0x4a
	.zero		1
	.zero		1


	//----- nvinfo : EIATTR_EXIT_INSTR_OFFSETS
	.align		4
        /*0028*/ 	.byte	0x04, 0x1c
        /*002a*/ 	.short	(.L_12 - .L_11)


	//   ....[0]....
.L_11:
        /*002c*/ 	.word	0x00000030


	//   ....[1]....
        /*0030*/ 	.word	0x000016a0


	//----- nvinfo : EIATTR_CRS_STACK_SIZE
	.align		4
.L_12:
        /*0034*/ 	.byte	0x04, 0x1e
        /*0036*/ 	.short	(.L_14 - .L_13)
.L_13:
        /*0038*/ 	.word	0x00000000


	//----- nvinfo : EIATTR_CBANK_PARAM_SIZE
	.align		4
.L_14:
        /*003c*/ 	.byte	0x03, 0x19
        /*003e*/ 	.short	0x0004


	//----- nvinfo : EIATTR_PARAM_CBANK
	.align		4
        /*0040*/ 	.byte	0x04, 0x0a
        /*0042*/ 	.short	(.L_16 - .L_15)
	.align		4
.L_15:
        /*0044*/ 	.word	index@(.nv.constant0._Z15intensiveKerneli)
        /*0048*/ 	.short	0x0380
        /*004a*/ 	.short	0x0004


	//----- nvinfo : EIATTR_SW_WAR
	.align		4
.L_16:
        /*004c*/ 	.byte	0x04, 0x36
        /*004e*/ 	.short	(.L_18 - .L_17)
.L_17:
        /*0050*/ 	.word	0x00000008
.L_18:


//--------------------- .nv.callgraph             --------------------------
	.section	.nv.callgraph,"",@"SHT_CUDA_CALLGRAPH"
	.align	4
	.sectionentsize	8
	.align		4
        /*0000*/ 	.word	0x00000000
	.align		4
        /*0004*/ 	.word	0xffffffff
	.align		4
        /*0008*/ 	.word	0x00000000
	.align		4
        /*000c*/ 	.word	0xfffffffe
	.align		4
        /*0010*/ 	.word	0x00000000
	.align		4
        /*0014*/ 	.word	0xfffffffd
	.align		4
        /*0018*/ 	.word	0x00000000
	.align		4
        /*001c*/ 	.word	0xfffffffc


//--------------------- .nv.constant4             --------------------------
	.section	.nv.constant4,"a",@progbits
	.align	8
	.align		8
.nv.constant4:
        /*0000*/ 	.dword	__cudart_i2opi_f


//--------------------- .text._Z15intensiveKerneli --------------------------
	.section	.text._Z15intensiveKerneli,"ax",@progbits
	.align	128
        .global         _Z15intensiveKerneli
        .type           _Z15intensiveKerneli,@function
        .size           _Z15intensiveKerneli,(.L_x_17 - _Z15intensiveKerneli)
        .other          _Z15intensiveKerneli,@"STO_CUDA_ENTRY STV_DEFAULT"
_Z15intensiveKerneli:
.text._Z15intensiveKerneli:
[----:B------:R-:W-:Y:S08]  /*0000*/  LDC R1, c[0x0][0x37c] ;  /* 0x0000df00ff017b82 */ /* 0x000ff00000000800 */
[----:B------:R-:W0:Y:S02]  /*0010*/  LDC R0, c[0x0][0x380] ;  /* 0x0000e000ff007b82 */ /* 0x000e240000000800 */
[----:B0-----:R-:W-:-:S13]  /*0020*/  ISETP.GE.AND P0, PT, R0, 0x1, PT ;  /* 0x000000010000780c */ /* 0x001fda0003f06270 */
[----:B------:R-:W-:Y:S05]  /*0030*/  @!P0 EXIT ;  /* 0x000000000000894d */ /* 0x000fea0003800000 */
[----:B------:R-:W0:Y:S01]  /*0040*/  S2R R9, SR_TID.X ;  /* 0x0000000000097919 */ /* 0x000e220000002100 */
[----:B------:R-:W0:Y:S01]  /*0050*/  LDCU UR4, c[0x0][0x360] ;  /* 0x00006c00ff0477ac */ /* 0x000e220008000800 */
[----:B------:R-:W0:Y:S01]  /*0060*/  S2R R0, SR_CTAID.X ;  /* 0x0000000000007919 */ /* 0x000e220000002500 */
[----:B------:R-:W1:Y:S01]  /*0070*/  LDCU.64 UR8, c[0x0][0x358] ;  /* 0x00006b00ff0877ac */ /* 0x000e620008000a00 */
[----:B0-----:R-:W-:Y:S01]  /*0080*/  IMAD R9, R0, UR4, R9 ;  /* 0x0000000400097c24 */ /* 0x001fe2000f8e0209 */
[----:B------:R-:W-:-:S04]  /*0090*/  UMOV UR4, URZ ;  /* 0x000000ff00047c82 */ /* 0x000fc80008000000 */
[----:B-1----:R-:W-:-:S07]  /*00a0*/  I2FP.F32.S32 R9, R9 ;  /* 0x0000000900097245 */ /* 0x002fce0000201400 */
.L_x_15:
[C---:B------:R-:W-:Y:S01]  /*00b0*/  FMUL R0, R9.reuse, 0.63661974668502807617 ;  /* 0x3f22f98309007820 */ /* 0x040fe20000400000 */
[----:B------:R-:W-:Y:S01]  /*00c0*/  FSETP.GE.AND P0, PT, |R9|, 105615, PT ;  /* 0x47ce47800900780b */ /* 0x000fe20003f06200 */
[----:B------:R-:W-:Y:S04]  /*00d0*/  BSSY.RECONVERGENT B0, `(.L_x_0) ;  /* 0x0000069000007945 */ /* 0x000fe80003800200 */
[----:B------:R-:W0:Y:S02]  /*00e0*/  F2I.NTZ R0, R0 ;  /* 0x0000000000007305 */ /* 0x000e240000203100 */
[----:B0-----:R-:W-:Y:S01]  /*00f0*/  I2FP.F32.S32 R2, R0 ;  /* 0x0000000000027245 */ /* 0x001fe20000201400 */
[----:B------:R-:W-:-:S04]  /*0100*/  IMAD.MOV.U32 R10, RZ, RZ, R0 ;  /* 0x000000ffff0a7224 */ /* 0x000fc800078e0000 */
[----:B------:R-:W-:-:S04]  /*0110*/  FFMA R3, R2, -1.5707962512969970703, R9 ;  /* 0xbfc90fda02037823 */ /* 0x000fc80000000009 */
[----:B------:R-:W-:-:S04]  /*0120*/  FFMA R3, R2, -7.5497894158615963534e-08, R3 ;  /* 0xb3a2216802037823 */ /* 0x000fc80000000003 */
[----:B------:R-:W-:-:S04]  /*0130*/  FFMA R11, R2, -5.3903029534742383927e-15, R3 ;  /* 0xa7c234c5020b7823 */ /* 0x000fc80000000003 */
[----:B------:R-:W-:Y:S01]  /*0140*/  IMAD.MOV.U32 R4, RZ, RZ, R11 ;  /* 0x000000ffff047224 */ /* 0x000fe200078e000b */
[----:B------:R-:W-:Y:S06]  /*0150*/  @!P0 BRA `(.L_x_1) ;  /* 0x0000000400808947 */ /* 0x000fec0003800000 */
[----:B------:R-:W-:-:S13]  /*0160*/  FSETP.NEU.AND P0, PT, |R9|, +INF , PT ;  /* 0x7f8000000900780b */ /* 0x000fda0003f0d200 */
[----:B------:R-:W-:Y:S01]  /*0170*/  @!P0 FMUL R4, RZ, R9 ;  /* 0x00000009ff048220 */ /* 0x000fe20000400000 */
[----:B------:R-:W-:Y:S01]  /*0180*/  @!P0 IMAD.MOV.U32 R0, RZ, RZ, RZ ;  /* 0x000000ffff008224 */ /* 0x000fe200078e00ff */
[----:B------:R-:W-:Y:S06]  /*0190*/  @!P0 BRA `(.L_x_1) ;  /* 0x0000000400708947 */ /* 0x000fec0003800000 */
[----:B------:R-:W-:Y:S01]  /*01a0*/  IMAD.SHL.U32 R2, R9, 0x100, RZ ;  /* 0x0000010009027824 */ /* 0x000fe200078e00ff */
[----:B------:R-:W0:Y:S01]  /*01b0*/  LDCU.64 UR10, c[0x4][URZ] ;  /* 0x01000000ff0a77ac */ /* 0x000e220008000a00 */
[----:B------:R-:W-:Y:S02]  /*01c0*/  IMAD.MOV.U32 R0, RZ, RZ, RZ ;  /* 0x000000ffff007224 */ /* 0x000fe400078e00ff */
[----:B------:R-:W-:Y:S01]  /*01d0*/  IMAD.MOV.U32 R6, RZ, RZ, RZ ;  /* 0x000000ffff067224 */ /* 0x000fe200078e00ff */
[----:B------:R-:W-:Y:S01]  /*01e0*/  LOP3.LUT R7, R2, 0x80000000, RZ, 0xfc, !PT ;  /* 0x8000000002077812 */ /* 0x000fe200078efcff */
[----:B------:R-:W-:Y:S01]  /*01f0*/  UMOV UR6, URZ ;  /* 0x000000ff00067c82 */ /* 0x000fe20008000000 */
[----:B------:R-:W-:-:S05]  /*0200*/  UMOV UR5, URZ ;  /* 0x000000ff00057c82 */ /* 0x000fca0008000000 */
.L_x_2:
[----:B0-----:R-:W-:Y:S01]  /*0210*/  IMAD.U32 R4, RZ, RZ, UR10 ;  /* 0x0000000aff047e24 */ /* 0x001fe2000f8e00ff */
[----:B------:R-:W-:-:S05]  /*0220*/  MOV R5, UR11 ;  /* 0x0000000b00057c02 */ /* 0x000fca0008000f00 */
[----:B------:R-:W2:Y:S01]  /*0230*/  LDG.E.CONSTANT R2, desc[UR8][R4.64] ;  /* 0x0000000804027981 */ /* 0x000ea2000c1e9900 */
[----:B------:R-:W-:Y:S01]  /*0240*/  UIADD3 UR5, UPT, UPT, UR5, 0x1, URZ ;  /* 0x0000000105057890 */ /* 0x000fe2000fffe0ff */
[C---:B------:R-:W-:Y:S01]  /*0250*/  ISETP.EQ.AND P0, PT, R6.reuse, RZ, PT ;  /* 0x000000ff0600720c */ /* 0x040fe20003f02270 */
[----:B------:R-:W-:Y:S01]  /*0260*/  UIADD3 UR10, UP1, UPT, UR10, 0x4, URZ ;  /* 0x000000040a0a7890 */ /* 0x000fe2000ff3e0ff */
[C---:B------:R-:W-:Y:S01]  /*0270*/  ISETP.EQ.AND P1, PT, R6.reuse, 0x4, PT ;  /* 0x000000040600780c */ /* 0x040fe20003f22270 */
[----:B------:R-:W-:Y:S01]  /*0280*/  UISETP.NE.AND UP0, UPT, UR5, 0x6, UPT ;  /* 0x000000060500788c */ /* 0x000fe2000bf05270 */
[C---:B------:R-:W-:Y:S01]  /*0290*/  ISETP.EQ.AND P2, PT, R6.reuse, 0x8, PT ;  /* 0x000000080600780c */ /* 0x040fe20003f42270 */
[----:B------:R-:W-:Y:S01]  /*02a0*/  UIADD3.X UR11, UPT, UPT, URZ, UR11, URZ, UP1, !UPT ;  /* 0x0000000bff0b7290 */ /* 0x000fe20008ffe4ff */
[C---:B------:R-:W-:Y:S02]  /*02b0*/  ISETP.EQ.AND P3, PT, R6.reuse, 0xc, PT ;  /* 0x0000000c0600780c */ /* 0x040fe40003f62270 */
[----:B------:R-:W-:-:S02]  /*02c0*/  ISETP.EQ.AND P4, PT, R6, 0x10, PT ;  /* 0x000000100600780c */ /* 0x000fc40003f82270 */
[C---:B------:R-:W-:Y:S01]  /*02d0*/  ISETP.EQ.AND P5, PT, R6.reuse, 0x14, PT ;  /* 0x000000140600780c */ /* 0x040fe20003fa2270 */
[----:B------:R-:W-:Y:S02]  /*02e0*/  VIADD R6, R6, 0x4 ;  /* 0x0000000406067836 */ /* 0x000fe40000000000 */
[----:B--2---:R-:W-:-:S03]  /*02f0*/  IMAD.WIDE.U32 R2, R2, R7, RZ ;  /* 0x0000000702027225 */ /* 0x004fc600078e00ff */
[----:B------:R-:W-:-:S04]  /*0300*/  IADD3 R2, P6, PT, R2, R0, RZ ;  /* 0x0000000002027210 */ /* 0x000fc80007fde0ff */
[----:B------:R-:W-:Y:S01]  /*0310*/  IADD3.X R0, PT, PT, R3, UR6, RZ, P6, !PT ;  /* 0x0000000603007c10 */ /* 0x000fe2000b7fe4ff */
[--C-:B------:R-:W-:Y:S02]  /*0320*/  @P0 IMAD.MOV.U32 R8, RZ, RZ, R2.reuse ;  /* 0x000000ffff080224 */ /* 0x100fe400078e0002 */
[--C-:B------:R-:W-:Y:S02]  /*0330*/  @P1 IMAD.MOV.U32 R20, RZ, RZ, R2.reuse ;  /* 0x000000ffff141224 */ /* 0x100fe400078e0002 */
[--C-:B------:R-:W-:Y:S02]  /*0340*/  @P2 IMAD.MOV.U32 R19, RZ, RZ, R2.reuse ;  /* 0x000000ffff132224 */ /* 0x100fe400078e0002 */
[--C-:B------:R-:W-:Y:S02]  /*0350*/  @P3 IMAD.MOV.U32 R18, RZ, RZ, R2.reuse ;  /* 0x000000ffff123224 */ /* 0x100fe400078e0002 */
[--C-:B------:R-:W-:Y:S02]  /*0360*/  @P4 IMAD.MOV.U32 R17, RZ, RZ, R2.reuse ;  /* 0x000000ffff114224 */ /* 0x100fe400078e0002 */
[----:B------:R-:W-:Y:S01]  /*0370*/  @P5 IMAD.MOV.U32 R16, RZ, RZ, R2 ;  /* 0x000000ffff105224 */ /* 0x000fe200078e0002 */
[----:B------:R-:W-:Y:S06]  /*0380*/  BRA.U UP0, `(.L_x_2) ;  /* 0xfffffffd00a07547 */ /* 0x000fec000b83ffff */
[----:B------:R-:W-:Y:S01]  /*0390*/  SHF.R.U32.HI R2, RZ, 0x17, R9 ;  /* 0x00000017ff027819 */ /* 0x000fe20000011609 */
[----:B------:R-:W-:Y:S03]  /*03a0*/  BSSY.RECONVERGENT B1, `(.L_x_3) ;  /* 0x0000029000017945 */ /* 0x000fe60003800200 */
[C---:B------:R-:W-:Y:S02]  /*03b0*/  LOP3.LUT R3, R2.reuse, 0xe0, RZ, 0xc0, !PT ;  /* 0x000000e002037812 */ /* 0x040fe400078ec0ff */
[----:B------:R-:W-:Y:S02]  /*03c0*/  LOP3.LUT P6, RZ, R2, 0x1f, RZ, 0xc0, !PT ;  /* 0x0000001f02ff7812 */ /* 0x000fe400078cc0ff */
[----:B------:R-:W-:-:S04]  /*03d0*/  IADD3 R3, PT, PT, R3, -0x80, RZ ;  /* 0xffffff8003037810 */ /* 0x000fc80007ffe0ff */
[----:B------:R-:W-:-:S05]  /*03e0*/  SHF.R.U32.HI R3, RZ, 0x5, R3 ;  /* 0x00000005ff037819 */ /* 0x000fca0000011603 */
[----:B------:R-:W-:-:S05]  /*03f0*/  IMAD.U32 R5, R3, -0x4, RZ ;  /* 0xfffffffc03057824 */ /* 0x000fca00078e00ff */
[C---:B------:R-:W-:Y:S02]  /*0400*/  ISETP.EQ.AND P3, PT, R5.reuse, -0x18, PT ;  /* 0xffffffe80500780c */ /* 0x040fe40003f62270 */
[C---:B------:R-:W-:Y:S02]  /*0410*/  ISETP.EQ.AND P4, PT, R5.reuse, -0x14, PT ;  /* 0xffffffec0500780c */ /* 0x040fe40003f82270 */
[C---:B------:R-:W-:Y:S02]  /*0420*/  ISETP.EQ.AND P2, PT, R5.reuse, -0x10, PT ;  /* 0xfffffff00500780c */ /* 0x040fe40003f42270 */
[C---:B------:R-:W-:Y:S02]  /*0430*/  ISETP.EQ.AND P1, PT, R5.reuse, -0xc, PT ;  /* 0xfffffff40500780c */ /* 0x040fe40003f22270 */
[C---:B------:R-:W-:Y:S02]  /*0440*/  ISETP.EQ.AND P0, PT, R5.reuse, -0x8, PT ;  /* 0xfffffff80500780c */ /* 0x040fe40003f02270 */
[----:B------:R-:W-:-:S03]  /*0450*/  ISETP.EQ.AND P5, PT, R5, RZ, PT ;  /* 0x000000ff0500720c */ /* 0x000fc60003fa2270 */
[--C-:B------:R-:W-:Y:S01]  /*0460*/  @P3 IMAD.MOV.U32 R3, RZ, RZ, R8.reuse ;  /* 0x000000ffff033224 */ /* 0x100fe200078e0008 */
[C---:B------:R-:W-:Y:S01]  /*0470*/  ISETP.EQ.AND P3, PT, R5.reuse, -0x4, PT ;  /* 0xfffffffc0500780c */ /* 0x040fe20003f62270 */
[----:B------:R-:W-:Y:S02]  /*0480*/  @P4 IMAD.MOV.U32 R4, RZ, RZ, R8 ;  /* 0x000000ffff044224 */ /* 0x000fe400078e0008 */
[--C-:B------:R-:W-:Y:S01]  /*0490*/  @P4 IMAD.MOV.U32 R3, RZ, RZ, R20.reuse ;  /* 0x000000ffff034224 */ /* 0x100fe200078e0014 */
[----:B------:R-:W-:Y:S01]  /*04a0*/  ISETP.EQ.AND P4, PT, R5, 0x4, PT ;  /* 0x000000040500780c */ /* 0x000fe20003f82270 */
[----:B------:R-:W-:Y:S01]  /*04b0*/  @P2 IMAD.MOV.U32 R3, RZ, RZ, R19 ;  /* 0x000000ffff032224 */ /* 0x000fe200078e0013 */
[----:B------:R-:W-:Y:S01]  /*04c0*/  @P1 MOV R3, R18 ;  /* 0x0000001200031202 */ /* 0x000fe20000000f00 */
[----:B------:R-:W-:Y:S02]  /*04d0*/  @P0 IMAD.MOV.U32 R3, RZ, RZ, R17 ;  /* 0x000000ffff030224 */ /* 0x000fe400078e0011 */
[----:B------:R-:W-:-:S02]  /*04e0*/  @P2 IMAD.MOV.U32 R4, RZ, RZ, R20 ;  /* 0x000000ffff042224 */ /* 0x000fc400078e0014 */
[----:B------:R-:W-:Y:S02]  /*04f0*/  @P1 IMAD.MOV.U32 R4, RZ, RZ, R19 ;  /* 0x000000ffff041224 */ /* 0x000fe400078e0013 */
[----:B------:R-:W-:Y:S02]  /*0500*/  @P3 IMAD.MOV.U32 R3, RZ, RZ, R16 ;  /* 0x000000ffff033224 */ /* 0x000fe400078e0010 */
[----:B------:R-:W-:Y:S02]  /*0510*/  @P5 IMAD.MOV.U32 R3, RZ, RZ, R0 ;  /* 0x000000ffff035224 */ /* 0x000fe400078e0000 */
[----:B------:R-:W-:Y:S02]  /*0520*/  @P0 IMAD.MOV.U32 R4, RZ, RZ, R18 ;  /* 0x000000ffff040224 */ /* 0x000fe400078e0012 */
[----:B------:R-:W-:Y:S01]  /*0530*/  @P3 IMAD.MOV.U32 R4, RZ, RZ, R17 ;  /* 0x000000ffff043224 */ /* 0x000fe200078e0011 */
[----:B------:R-:W-:Y:S01]  /*0540*/  MOV R6, R3 ;  /* 0x0000000300067202 */ /* 0x000fe20000000f00 */
[----:B------:R-:W-:-:S02]  /*0550*/  @P5 IMAD.MOV.U32 R4, RZ, RZ, R16 ;  /* 0x000000ffff045224 */ /* 0x000fc400078e0010 */
[----:B------:R-:W-:Y:S01]  /*0560*/  @P4 IMAD.MOV.U32 R4, RZ, RZ, R0 ;  /* 0x000000ffff044224 */ /* 0x000fe200078e0000 */
[----:B------:R-:W-:Y:S06]  /*0570*/  @!P6 BRA `(.L_x_4) ;  /* 0x00000000002ce947 */ /* 0x000fec0003800000 */
[----:B------:R-:W-:Y:S02]  /*0580*/  @P2 IMAD.MOV.U32 R3, RZ, RZ, R8 ;  /* 0x000000ffff032224 */ /* 0x000fe400078e0008 */
[----:B------:R-:W-:Y:S02]  /*0590*/  @P1 IMAD.MOV.U32 R3, RZ, RZ, R20 ;  /* 0x000000ffff031224 */ /* 0x000fe400078e0014 */
[----:B------:R-:W-:Y:S01]  /*05a0*/  @P0 IMAD.MOV.U32 R3, RZ, RZ, R19 ;  /* 0x000000ffff030224 */ /* 0x000fe200078e0013 */
[----:B------:R-:W-:Y:S01]  /*05b0*/  ISETP.EQ.AND P0, PT, R5, 0x8, PT ;  /* 0x000000080500780c */ /* 0x000fe20003f02270 */
[----:B------:R-:W-:Y:S01]  /*05c0*/  @P3 IMAD.MOV.U32 R3, RZ, RZ, R18 ;  /* 0x000000ffff033224 */ /* 0x000fe200078e0012 */
[----:B------:R-:W-:Y:S01]  /*05d0*/  LOP3.LUT R5, R2, 0x1f, RZ, 0xc0, !PT ;  /* 0x0000001f02057812 */ /* 0x000fe200078ec0ff */
[----:B------:R-:W-:Y:S02]  /*05e0*/  @P5 IMAD.MOV.U32 R3, RZ, RZ, R17 ;  /* 0x000000ffff035224 */ /* 0x000fe400078e0011 */
[----:B------:R-:W-:Y:S01]  /*05f0*/  @P4 IMAD.MOV.U32 R3, RZ, RZ, R16 ;  /* 0x000000ffff034224 */ /* 0x000fe200078e0010 */
[----:B------:R-:W-:-:S07]  /*0600*/  SHF.L.W.U32.HI R6, R4, R5, R6 ;  /* 0x0000000504067219 */ /* 0x000fce0000010e06 */
[----:B------:R-:W-:-:S05]  /*0610*/  @P0 IMAD.MOV.U32 R3, RZ, RZ, R0 ;  /* 0x000000ffff030224 */ /* 0x000fca00078e0000 */
[----:B------:R-:W-:-:S07]  /*0620*/  SHF.L.W.U32.HI R4, R3, R5, R4 ;  /* 0x0000000503047219 */ /* 0x000fce0000010e04 */
.L_x_4:
[----:B------:R-:W-:Y:S05]  /*0630*/  BSYNC.RECONVERGENT B1 ;  /* 0x0000000000017941 */ /* 0x000fea0003800200 */
.L_x_3:
[C---:B------:R-:W-:Y:S01]  /*0640*/  SHF.L.W.U32.HI R7, R4.reuse, 0x2, R6 ;  /* 0x0000000204077819 */ /* 0x040fe20000010e06 */
[----:B------:R-:W-:Y:S01]  /*0650*/  UMOV UR6, 0x54442d19 ;  /* 0x54442d1900067882 */ /* 0x000fe20000000000 */
[----:B------:R-:W-:Y:S01]  /*0660*/  SHF.L.U32 R4, R4, 0x2, RZ ;  /* 0x0000000204047819 */ /* 0x000fe200000006ff */
[----:B------:R-:W-:Y:S01]  /*0670*/  UMOV UR7, 0x3bf921fb ;  /* 0x3bf921fb00077882 */ /* 0x000fe20000000000 */
[----:B------:R-:W-:Y:S02]  /*0680*/  SHF.R.S32.HI R0, RZ, 0x1f, R7 ;  /* 0x0000001fff007819 */ /* 0x000fe40000011407 */
[----:B------:R-:W-:Y:S02]  /*0690*/  ISETP.GE.AND P0, PT, R9, RZ, PT ;  /* 0x000000ff0900720c */ /* 0x000fe40003f06270 */
[C---:B------:R-:W-:Y:S02]  /*06a0*/  LOP3.LUT R4, R0.reuse, R4, RZ, 0x3c, !PT ;  /* 0x0000000400047212 */ /* 0x040fe400078e3cff */
[----:B------:R-:W-:-:S02]  /*06b0*/  LOP3.LUT R5, R0, R7, RZ, 0x3c, !PT ;  /* 0x0000000700057212 */ /* 0x000fc400078e3cff */
[----:B------:R-:W-:Y:S02]  /*06c0*/  SHF.R.U32.HI R0, RZ, 0x1e, R6 ;  /* 0x0000001eff007819 */ /* 0x000fe40000011606 */
[----:B------:R-:W0:Y:S01]  /*06d0*/  I2F.F64.S64 R2, R4 ;  /* 0x0000000400027312 */ /* 0x000e220000301c00 */
[C---:B------:R-:W-:Y:S02]  /*06e0*/  LOP3.LUT R6, R7.reuse, R9, RZ, 0x3c, !PT ;  /* 0x0000000907067212 */ /* 0x040fe400078e3cff */
[----:B------:R-:W-:Y:S02]  /*06f0*/  LEA.HI R0, R7, R0, RZ, 0x1 ;  /* 0x0000000007007211 */ /* 0x000fe400078f08ff */
[----:B------:R-:W-:-:S03]  /*0700*/  ISETP.GE.AND P1, PT, R6, RZ, PT ;  /* 0x000000ff0600720c */ /* 0x000fc60003f26270 */
[----:B------:R-:W-:-:S04]  /*0710*/  IMAD.MOV R6, RZ, RZ, -R0 ;  /* 0x000000ffff067224 */ /* 0x000fc800078e0a00 */
[----:B------:R-:W-:Y:S01]  /*0720*/  @!P0 IMAD.MOV.U32 R0, RZ, RZ, R6 ;  /* 0x000000ffff008224 */ /* 0x000fe200078e0006 */
[----:B0-----:R-:W-:-:S10]  /*0730*/  DMUL R2, R2, UR6 ;  /* 0x0000000602027c28 */ /* 0x001fd40008000000 */
[----:B------:R-:W0:Y:S02]  /*0740*/  F2F.F32.F64 R2, R2 ;  /* 0x0000000200027310 */ /* 0x000e240000301000 */
[----:B0-----:R-:W-:-:S07]  /*0750*/  FSEL R4, -R2, R2, !P1 ;  /* 0x0000000202047208 */ /* 0x001fce0004800100 */
.L_x_1:
[----:B------:R-:W-:Y:S05]  /*0760*/  BSYNC.RECONVERGENT B0 ;  /* 0x0000000000007941 */ /* 0x000fea0003800200 */
.L_x_0:
[----:B------:R-:W-:Y:S02]  /*0770*/  IMAD.MOV.U32 R13, RZ, RZ, 0x37cbac00 ;  /* 0x37cbac00ff0d7424 */ /* 0x000fe400078e00ff */
[----:B------:R-:W-:Y:S01]  /*0780*/  FMUL R2, R4, R4 ;  /* 0x0000000404027220 */ /* 0x000fe20000400000 */
[C---:B------:R-:W-:Y:S01]  /*0790*/  LOP3.LUT R5, R0.reuse, 0x1, RZ, 0xc0, !PT ;  /* 0x0000000100057812 */ /* 0x040fe200078ec0ff */
[----:B------:R-:W-:Y:S01]  /*07a0*/  IMAD.MOV.U32 R14, RZ, RZ, 0x3d2aaabb ;  /* 0x3d2aaabbff0e7424 */ /* 0x000fe200078e00ff */
[----:B------:R-:W-:Y:S01]  /*07b0*/  LOP3.LUT P1, RZ, R0, 0x2, RZ, 0xc0, !PT ;  /* 0x0000000200ff7812 */ /* 0x000fe2000782c0ff */
[----:B------:R-:W-:Y:S01]  /*07c0*/  FFMA R3, R2, R13, -0.0013887860113754868507 ;  /* 0xbab607ed02037423 */ /* 0x000fe2000000000d */
[----:B------:R-:W-:Y:S01]  /*07d0*/  ISETP.NE.U32.AND P0, PT, R5, 0x1, PT ;  /* 0x000000010500780c */ /* 0x000fe20003f05070 */
[----:B------:R-:W-:Y:S01]  /*07e0*/  IMAD.MOV.U32 R12, RZ, RZ, 0x3effffff ;  /* 0x3effffffff0c7424 */ /* 0x000fe200078e00ff */
[----:B------:R-:W-:Y:S02]  /*07f0*/  BSSY.RECONVERGENT B0, `(.L_x_5) ;  /* 0x0000069000007945 */ /* 0x000fe40003800200 */
[----:B------:R-:W-:-:S02]  /*0800*/  FSEL R3, R3, -0.00019574658654164522886, !P0 ;  /* 0xb94d415303037808 */ /* 0x000fc40004000000 */
[----:B------:R-:W-:Y:S02]  /*0810*/  FSEL R5, R14, 0.0083327032625675201416, !P0 ;  /* 0x3c0885e40e057808 */ /* 0x000fe40004000000 */
[----:B------:R-:W-:Y:S02]  /*0820*/  FSEL R0, R4, 1, P0 ;  /* 0x3f80000004007808 */ /* 0x000fe40000000000 */
[----:B------:R-:W-:Y:S01]  /*0830*/  FSEL R4, -R12, -0.16666662693023681641, !P0 ;  /* 0xbe2aaaa80c047808 */ /* 0x000fe20004000100 */
[C---:B------:R-:W-:Y:S01]  /*0840*/  FFMA R3, R2.reuse, R3, R5 ;  /* 0x0000000302037223 */ /* 0x040fe20000000005 */
[----:B------:R-:W-:Y:S01]  /*0850*/  FSETP.GE.AND P0, PT, |R9|, 105615, PT ;  /* 0x47ce47800900780b */ /* 0x000fe20003f06200 */
[C---:B------:R-:W-:Y:S02]  /*0860*/  FFMA R15, R2.reuse, R0, RZ ;  /* 0x00000000020f7223 */ /* 0x040fe400000000ff */
[----:B------:R-:W-:Y:S01]  /*0870*/  FFMA R3, R2, R3, R4 ;  /* 0x0000000302037223 */ /* 0x000fe20000000004 */
[----:B------:R-:W-:-:S03]  /*0880*/  IMAD.MOV.U32 R2, RZ, RZ, R11 ;  /* 0x000000ffff027224 */ /* 0x000fc600078e000b */
[----:B------:R-:W-:Y:S01]  /*0890*/  FFMA R15, R15, R3, R0 ;  /* 0x000000030f0f7223 */ /* 0x000fe20000000000 */
[----:B------:R-:W-:-:S03]  /*08a0*/  IMAD.MOV.U32 R0, RZ, RZ, R10 ;  /* 0x000000ffff007224 */ /* 0x000fc600078e000a */
[----:B------:R-:W-:Y:S02]  /*08b0*/  @P1 FADD R15, RZ, -R15 ;  /* 0x8000000fff0f1221 */ /* 0x000fe40000000000 */
[----:B------:R-:W-:Y:S05]  /*08c0*/  @!P0 BRA `(.L_x_6) ;  /* 0x00000004006c8947 */ /* 0x000fea0003800000 */
[----:B------:R-:W-:-:S13]  /*08d0*/  FSETP.NEU.AND P0, PT, |R9|, +INF , PT ;  /* 0x7f8000000900780b */ /* 0x000fda0003f0d200 */
[----:B------:R-:W-:Y:S01]  /*08e0*/  @!P0 FMUL R2, RZ, R9 ;  /* 0x00000009ff028220 */ /* 0x000fe20000400000 */
[----:B------:R-:W-:Y:S01]  /*08f0*/  @!P0 MOV R0, RZ ;  /* 0x000000ff00008202 */ /* 0x000fe20000000f00 */
[----:B------:R-:W-:Y:S06]  /*0900*/  @!P0 BRA `(.L_x_6) ;  /* 0x00000004005c8947 */ /* 0x000fec0003800000 */
[----:B------:R-:W0:Y:S01]  /*0910*/  LDC.64 R2, c[0x4][RZ] ;  /* 0x01000000ff027b82 */ /* 0x000e220000000a00 */
[----:B------:R-:W-:Y:S01]  /*0920*/  IMAD.SHL.U32 R0, R9, 0x100, RZ ;  /* 0x0000010009007824 */ /* 0x000fe200078e00ff */
[----:B------:R-:W-:Y:S01]  /*0930*/  UMOV UR5, URZ ;  /* 0x000000ff00057c82 */ /* 0x000fe20008000000 */
[----:B------:R-:W-:Y:S02]  /*0940*/  IMAD.MOV.U32 R21, RZ, RZ, RZ ;  /* 0x000000ffff157224 */ /* 0x000fe400078e00ff */
[----:B------:R-:W-:Y:S01]  /*0950*/  IMAD.MOV.U32 R23, RZ, RZ, RZ ;  /* 0x000000ffff177224 */ /* 0x000fe200078e00ff */
[----:B------:R-:W-:-:S07]  /*0960*/  LOP3.LUT R25, R0, 0x80000000, RZ, 0xfc, !PT ;  /* 0x8000000000197812 */ /* 0x000fce00078efcff */
.L_x_7:
[----:B0-----:R-:W-:-:S06]  /*0970*/  IMAD.WIDE.U32 R4, R23, 0x4, R2 ;  /* 0x0000000417047825 */ /* 0x001fcc00078e0002 */
[----:B------:R-:W2:Y:S01]  /*0980*/  LDG.E.CONSTANT R4, desc[UR8][R4.64] ;  /* 0x0000000804047981 */ /* 0x000ea2000c1e9900 */
[C---:B------:R-:W-:Y:S02]  /*0990*/  IMAD.SHL.U32 R0, R23.reuse, 0x4, RZ ;  /* 0x0000000417007824 */ /* 0x040fe400078e00ff */
[----:B------:R-:W-:-:S03]  /*09a0*/  VIADD R23, R23, 0x1 ;  /* 0x0000000117177836 */ /* 0x000fc60000000000 */
[C---:B------:R-:W-:Y:S02]  /*09b0*/  ISETP.EQ.AND P0, PT, R0.reuse, RZ, PT ;  /* 0x000000ff0000720c */ /* 0x040fe40003f02270 */
[C---:B------:R-:W-:Y:S02]  /*09c0*/  ISETP.EQ.AND P5, PT, R0.reuse, 0x4, PT ;  /* 0x000000040000780c */ /* 0x040fe40003fa2270 */
[C---:B------:R-:W-:Y:S02]  /*09d0*/  ISETP.EQ.AND P4, PT, R0.reuse, 0x8, PT ;  /* 0x000000080000780c */ /* 0x040fe40003f82270 */
[C---:B------:R-:W-:Y:S02]  /*09e0*/  ISETP.EQ.AND P3, PT, R0.reuse, 0xc, PT ;  /* 0x0000000c0000780c */ /* 0x040fe40003f62270 */
[C---:B------:R-:W-:Y:S02]  /*09f0*/  ISETP.EQ.AND P2, PT, R0.reuse, 0x10, PT ;  /* 0x000000100000780c */ /* 0x040fe40003f42270 */
[----:B------:R-:W-:Y:S01]  /*0a00*/  ISETP.EQ.AND P1, PT, R0, 0x14, PT ;  /* 0x000000140000780c */ /* 0x000fe20003f22270 */
[----:B--2---:R-:W-:-:S03]  /*0a10*/  IMAD.WIDE.U32 R6, R4, R25, RZ ;  /* 0x0000001904067225 */ /* 0x004fc600078e00ff */
[----:B------:R-:W-:-:S04]  /*0a20*/  IADD3 R0, P6, PT, R6, R21, RZ ;  /* 0x0000001506007210 */ /* 0x000fc80007fde0ff */
[----:B------:R-:W-:Y:S01]  /*0a30*/  IADD3.X R21, PT, PT, R7, UR5, RZ, P6, !PT ;  /* 0x0000000507157c10 */ /* 0x000fe2000b7fe4ff */
[--C-:B------:R-:W-:Y:S01]  /*0a40*/  @P0 IMAD.MOV.U32 R8, RZ, RZ, R0.reuse ;  /* 0x000000ffff080224 */ /* 0x100fe200078e0000 */
[----:B------:R-:W-:Y:S01]  /*0a50*/  ISETP.NE.AND P6, PT, R23, 0x6, PT ;  /* 0x000000061700780c */ /* 0x000fe20003fc5270 */
[--C-:B------:R-:W-:Y:S01]  /*0a60*/  @P5 IMAD.MOV.U32 R20, RZ, RZ, R0.reuse ;  /* 0x000000ffff145224 */ /* 0x100fe200078e0000 */
[----:B------:R-:W-:Y:S01]  /*0a70*/  @P4 MOV R19, R0 ;  /* 0x0000000000134202 */ /* 0x000fe20000000f00 */
[--C-:B------:R-:W-:Y:S02]  /*0a80*/  @P3 IMAD.MOV.U32 R18, RZ, RZ, R0.reuse ;  /* 0x000000ffff123224 */ /* 0x100fe400078e0000 */
[--C-:B------:R-:W-:Y:S02]  /*0a90*/  @P2 IMAD.MOV.U32 R17, RZ, RZ, R0.reuse ;  /* 0x000000ffff112224 */ /* 0x100fe400078e0000 */
[----:B------:R-:W-:-:S06]  /*0aa0*/  @P1 IMAD.MOV.U32 R16, RZ, RZ, R0 ;  /* 0x000000ffff101224 */ /* 0x000fcc00078e0000 */
[----:B------:R-:W-:Y:S05]  /*0ab0*/  @P6 BRA `(.L_x_7) ;  /* 0xfffffffc00ac6947 */ /* 0x000fea000383ffff */
[----:B------:R-:W-:Y:S01]  /*0ac0*/  SHF.R.U32.HI R4, RZ, 0x17, R9 ;  /* 0x00000017ff047819 */ /* 0x000fe20000011609 */
[----:B------:R-:W-:Y:S03]  /*0ad0*/  BSSY.RECONVERGENT B1, `(.L_x_8) ;  /* 0x0000028000017945 */ /* 0x000fe60003800200 */
[C---:B------:R-:W-:Y:S02]  /*0ae0*/  LOP3.LUT R0, R4.reuse, 0xe0, RZ, 0xc0, !PT ;  /* 0x000000e004007812 */ /* 0x040fe400078ec0ff */
[----:B------:R-:W-:-:S03]  /*0af0*/  LOP3.LUT P6, RZ, R4, 0x1f, RZ, 0xc0, !PT ;  /* 0x0000001f04ff7812 */ /* 0x000fc600078cc0ff */
[----:B------:R-:W-:-:S05]  /*0b00*/  VIADD R0, R0, 0xffffff80 ;  /* 0xffffff8000007836 */ /* 0x000fca0000000000 */
[----:B------:R-:W-:-:S05]  /*0b10*/  SHF.R.U32.HI R0, RZ, 0x5, R0 ;  /* 0x00000005ff007819 */ /* 0x000fca0000011600 */
[----:B------:R-:W-:-:S05]  /*0b20*/  IMAD.U32 R5, R0, -0x4, RZ ;  /* 0xfffffffc00057824 */ /* 0x000fca00078e00ff */
[C---:B------:R-:W-:Y:S02]  /*0b30*/  ISETP.EQ.AND P3, PT, R5.reuse, -0x18, PT ;  /* 0xffffffe80500780c */ /* 0x040fe40003f62270 */
[C---:B------:R-:W-:Y:S02]  /*0b40*/  ISETP.EQ.AND P4, PT, R5.reuse, -0x14, PT ;  /* 0xffffffec0500780c */ /* 0x040fe40003f82270 */
[C---:B------:R-:W-:Y:S02]  /*0b50*/  ISETP.EQ.AND P2, PT, R5.reuse, -0x10, PT ;  /* 0xfffffff00500780c */ /* 0x040fe40003f42270 */
[C---:B------:R-:W-:Y:S02]  /*0b60*/  ISETP.EQ.AND P1, PT, R5.reuse, -0xc, PT ;  /* 0xfffffff40500780c */ /* 0x040fe40003f22270 */
[C---:B------:R-:W-:Y:S02]  /*0b70*/  ISETP.EQ.AND P0, PT, R5.reuse, -0x8, PT ;  /* 0xfffffff80500780c */ /* 0x040fe40003f02270 */
[----:B------:R-:W-:-:S03]  /*0b80*/  ISETP.EQ.AND P5, PT, R5, 0x4, PT ;  /* 0x000000040500780c */ /* 0x000fc60003fa2270 */
[--C-:B------:R-:W-:Y:S01]  /*0b90*/  @P3 IMAD.MOV.U32 R0, RZ, RZ, R8.reuse ;  /* 0x000000ffff003224 */ /* 0x100fe200078e0008 */
[C---:B------:R-:W-:Y:S01]  /*0ba0*/  ISETP.EQ.AND P3, PT, R5.reuse, -0x4, PT ;  /* 0xfffffffc0500780c */ /* 0x040fe20003f62270 */
[----:B------:R-:W-:Y:S01]  /*0bb0*/  @P4 IMAD.MOV.U32 R2, RZ, RZ, R8 ;  /* 0x000000ffff024224 */ /* 0x000fe200078e0008 */
[----:B------:R-:W-:Y:S01]  /*0bc0*/  @P4 MOV R0, R20 ;  /* 0x0000001400004202 */ /* 0x000fe20000000f00 */
[----:B------:R-:W-:Y:S01]  /*0bd0*/  @P2 IMAD.MOV.U32 R2, RZ, RZ, R20 ;  /* 0x000000ffff022224 */ /* 0x000fe200078e0014 */
[----:B------:R-:W-:Y:S01]  /*0be0*/  ISETP.EQ.AND P4, PT, R5, RZ, PT ;  /* 0x000000ff0500720c */ /* 0x000fe20003f82270 */
[--C-:B------:R-:W-:Y:S02]  /*0bf0*/  @P2 IMAD.MOV.U32 R0, RZ, RZ, R19.reuse ;  /* 0x000000ffff002224 */ /* 0x100fe400078e0013 */
[----:B------:R-:W-:Y:S02]  /*0c00*/  @P1 IMAD.MOV.U32 R2, RZ, RZ, R19 ;  /* 0x000000ffff021224 */ /* 0x000fe400078e0013 */
[----:B------:R-:W-:-:S02]  /*0c10*/  @P1 IMAD.MOV.U32 R0, RZ, RZ, R18 ;  /* 0x000000ffff001224 */ /* 0x000fc400078e0012 */
[----:B------:R-:W-:Y:S02]  /*0c20*/  @P0 IMAD.MOV.U32 R2, RZ, RZ, R18 ;  /* 0x000000ffff020224 */ /* 0x000fe400078e0012 */
[----:B------:R-:W-:Y:S01]  /*0c30*/  @P0 IMAD.MOV.U32 R0, RZ, RZ, R17 ;  /* 0x000000ffff000224 */ /* 0x000fe200078e0011 */
[----:B------:R-:W-:Y:S01]  /*0c40*/  @P3 MOV R2, R17 ;  /* 0x0000001100023202 */ /* 0x000fe20000000f00 */
[--C-:B------:R-:W-:Y:S02]  /*0c50*/  @P3 IMAD.MOV.U32 R0, RZ, RZ, R16.reuse ;  /* 0x000000ffff003224 */ /* 0x100fe400078e0010 */
[----:B------:R-:W-:Y:S02]  /*0c60*/  @P4 IMAD.MOV.U32 R2, RZ, RZ, R16 ;  /* 0x000000ffff024224 */ /* 0x000fe400078e0010 */
[--C-:B------:R-:W-:Y:S02]  /*0c70*/  @P4 IMAD.MOV.U32 R0, RZ, RZ, R21.reuse ;  /* 0x000000ffff004224 */ /* 0x100fe400078e0015 */
[----:B------:R-:W-:Y:S01]  /*0c80*/  @P5 IMAD.MOV.U32 R2, RZ, RZ, R21 ;  /* 0x000000ffff025224 */ /* 0x000fe200078e0015 */
[----:B------:R-:W-:Y:S06]  /*0c90*/  @!P6 BRA `(.L_x_9) ;  /* 0x00000000002ce947 */ /* 0x000fec0003800000 */
[----:B------:R-:W-:Y:S02]  /*0ca0*/  @P2 IMAD.MOV.U32 R3, RZ, RZ, R8 ;  /* 0x000000ffff032224 */ /* 0x000fe400078e0008 */
[----:B------:R-:W-:Y:S01]  /*0cb0*/  @P1 IMAD.MOV.U32 R3, RZ, RZ, R20 ;  /* 0x000000ffff031224 */ /* 0x000fe200078e0014 */
[----:B------:R-:W-:Y:S01]  /*0cc0*/  @P0 MOV R3, R19 ;  /* 0x0000001300030202 */ /* 0x000fe20000000f00 */
[----:B------:R-:W-:Y:S01]  /*0cd0*/  @P3 IMAD.MOV.U32 R3, RZ, RZ, R18 ;  /* 0x000000ffff033224 */ /* 0x000fe200078e0012 */
[----:B------:R-:W-:Y:S01]  /*0ce0*/  ISETP.EQ.AND P0, PT, R5, 0x8, PT ;  /* 0x000000080500780c */ /* 0x000fe20003f02270 */
[----:B------:R-:W-:Y:S01]  /*0cf0*/  @P4 IMAD.MOV.U32 R3, RZ, RZ, R17 ;  /* 0x000000ffff034224 */ /* 0x000fe200078e0011 */
[----:B------:R-:W-:Y:S01]  /*0d00*/  LOP3.LUT R5, R4, 0x1f, RZ, 0xc0, !PT ;  /* 0x0000001f04057812 */ /* 0x000fe200078ec0ff */
[----:B------:R-:W-:-:S03]  /*0d10*/  @P5 IMAD.MOV.U32 R3, RZ, RZ, R16 ;  /* 0x000000ffff035224 */ /* 0x000fc600078e0010 */
[----:B------:R-:W-:-:S07]  /*0d20*/  SHF.L.W.U32.HI R0, R2, R5, R0 ;  /* 0x0000000502007219 */ /* 0x000fce0000010e00 */
[----:B------:R-:W-:-:S05]  /*0d30*/  @P0 IMAD.MOV.U32 R3, RZ, RZ, R21 ;  /* 0x000000ffff030224 */ /* 0x000fca00078e0015 */
[----:B------:R-:W-:-:S07]  /*0d40*/  SHF.L.W.U32.HI R2, R3, R5, R2 ;  /* 0x0000000503027219 */ /* 0x000fce0000010e02 */
.L_x_9:
[----:B------:R-:W-:Y:S05]  /*0d50*/  BSYNC.RECONVERGENT B1 ;  /* 0x0000000000017941 */ /* 0x000fea0003800200 */
.L_x_8:
[C---:B------:R-:W-:Y:S01]  /*0d60*/  SHF.L.W.U32.HI R6, R2.reuse, 0x2, R0 ;  /* 0x0000000202067819 */ /* 0x040fe20000010e00 */
[----:B------:R-:W-:Y:S01]  /*0d70*/  IMAD.SHL.U32 R2, R2, 0x4, RZ ;  /* 0x0000000402027824 */ /* 0x000fe200078e00ff */
[----:B------:R-:W-:Y:S01]  /*0d80*/  UMOV UR6, 0x54442d19 ;  /* 0x54442d1900067882 */ /* 0x000fe20000000000 */
[----:B------:R-:W-:Y:S01]  /*0d90*/  UMOV UR7, 0x3bf921fb ;  /* 0x3bf921fb00077882 */ /* 0x000fe20000000000 */
[----:B------:R-:W-:Y:S02]  /*0da0*/  SHF.R.S32.HI R3, RZ, 0x1f, R6 ;  /* 0x0000001fff037819 */ /* 0x000fe40000011406 */
[----:B------:R-:W-:Y:S02]  /*0db0*/  SHF.R.U32.HI R0, RZ, 0x1e, R0 ;  /* 0x0000001eff007819 */ /* 0x000fe40000011600 */
[C---:B------:R-:W-:Y:S02]  /*0dc0*/  LOP3.LUT R2, R3.reuse, R2, RZ, 0x3c, !PT ;  /* 0x0000000203027212 */ /* 0x040fe400078e3cff */
[----:B------:R-:W-:-:S02]  /*0dd0*/  LOP3.LUT R3, R3, R6, RZ, 0x3c, !PT ;  /* 0x0000000603037212 */ /* 0x000fc400078e3cff */
[----:B------:R-:W-:Y:S02]  /*0de0*/  ISETP.GE.AND P1, PT, R9, RZ, PT ;  /* 0x000000ff0900720c */ /* 0x000fe40003f26270 */
[C---:B------:R-:W-:Y:S02]  /*0df0*/  LEA.HI R0, R6.reuse, R0, RZ, 0x1 ;  /* 0x0000000006007211 */ /* 0x040fe400078f08ff */
[----:B------:R-:W0:Y:S01]  /*0e00*/  I2F.F64.S64 R2, R2 ;  /* 0x0000000200027312 */ /* 0x000e220000301c00 */
[----:B------:R-:W-:Y:S02]  /*0e10*/  LOP3.LUT R7, R6, R9, RZ, 0x3c, !PT ;  /* 0x0000000906077212 */ /* 0x000fe400078e3cff */
[----:B------:R-:W-:Y:S02]  /*0e20*/  IMAD.MOV R6, RZ, RZ, -R0 ;  /* 0x000000ffff067224 */ /* 0x000fe400078e0a00 */
[----:B------:R-:W-:-:S04]  /*0e30*/  ISETP.GE.AND P0, PT, R7, RZ, PT ;  /* 0x000000ff0700720c */ /* 0x000fc80003f06270 */
[----:B------:R-:W-:Y:S01]  /*0e40*/  @!P1 MOV R0, R6 ;  /* 0x0000000600009202 */ /* 0x000fe20000000f00 */
[----:B0-----:R-:W-:-:S10]  /*0e50*/  DMUL R4, R2, UR6 ;  /* 0x0000000602047c28 */ /* 0x001fd40008000000 */
[----:B------:R-:W0:Y:S02]  /*0e60*/  F2F.F32.F64 R4, R4 ;  /* 0x0000000400047310 */ /* 0x000e240000301000 */
[----:B0-----:R-:W-:-:S07]  /*0e70*/  FSEL R2, -R4, R4, !P0 ;  /* 0x0000000404027208 */ /* 0x001fce0004000100 */
.L_x_6:
[----:B------:R-:W-:Y:S05]  /*0e80*/  BSYNC.RECONVERGENT B0 ;  /* 0x0000000000007941 */ /* 0x000fea0003800200 */
.L_x_5:
[----:B------:R-:W-:Y:S01]  /*0e90*/  FMUL R3, R2, R2 ;  /* 0x0000000202037220 */ /* 0x000fe20000400000 */
[C---:B------:R-:W-:Y:S01]  /*0ea0*/  LOP3.LUT R4, R0.reuse, 0x1, RZ, 0xc0, !PT ;  /* 0x0000000100047812 */ /* 0x040fe200078ec0ff */
[----:B------:R-:W-:Y:S01]  /*0eb0*/  VIADD R0, R0, 0x1 ;  /* 0x0000000100007836 */ /* 0x000fe20000000000 */
[----:B------:R-:W-:Y:S01]  /*0ec0*/  BSSY.RECONVERGENT B0, `(.L_x_10) ;  /* 0x000006b000007945 */ /* 0x000fe20003800200 */
[----:B------:R-:W-:Y:S01]  /*0ed0*/  FFMA R13, R3, R13, -0.0013887860113754868507 ;  /* 0xbab607ed030d7423 */ /* 0x000fe2000000000d */
[----:B------:R-:W-:Y:S02]  /*0ee0*/  ISETP.NE.U32.AND P0, PT, R4, 0x1, PT ;  /* 0x000000010400780c */ /* 0x000fe40003f05070 */
[----:B------:R-:W-:Y:S02]  /*0ef0*/  LOP3.LUT P1, RZ, R0, 0x2, RZ, 0xc0, !PT ;  /* 0x0000000200ff7812 */ /* 0x000fe4000782c0ff */
[----:B------:R-:W-:Y:S02]  /*0f00*/  FSEL R14, R14, 0.0083327032625675201416, P0 ;  /* 0x3c0885e40e0e7808 */ /* 0x000fe40000000000 */
[----:B------:R-:W-:-:S02]  /*0f10*/  FSEL R4, R13, -0.00019574658654164522886, P0 ;  /* 0xb94d41530d047808 */ /* 0x000fc40000000000 */
[----:B------:R-:W-:Y:S02]  /*0f20*/  FSEL R0, R2, 1, !P0 ;  /* 0x3f80000002007808 */ /* 0x000fe40004000000 */
[----:B------:R-:W-:Y:S01]  /*0f30*/  FSEL R7, -R12, -0.16666662693023681641, P0 ;  /* 0xbe2aaaa80c077808 */ /* 0x000fe20000000100 */
[----:B------:R-:W-:Y:S01]  /*0f40*/  FFMA R4, R3, R4, R14 ;  /* 0x0000000403047223 */ /* 0x000fe2000000000e */
[----:B------:R-:W-:Y:S01]  /*0f50*/  FSETP.GE.AND P0, PT, |R9|, 105615, PT ;  /* 0x47ce47800900780b */ /* 0x000fe20003f06200 */
[C---:B------:R-:W-:Y:S02]  /*0f60*/  FFMA R5, R3.reuse, R0, RZ ;  /* 0x0000000003057223 */ /* 0x040fe400000000ff */
[----:B------:R-:W-:-:S04]  /*0f70*/  FFMA R4, R3, R4, R7 ;  /* 0x0000000403047223 */ /* 0x000fc80000000007 */
[----:B------:R-:W-:-:S04]  /*0f80*/  FFMA R0, R5, R4, R0 ;  /* 0x0000000405007223 */ /* 0x000fc80000000000 */
[----:B------:R-:W-:-:S04]  /*0f90*/  @P1 FADD R0, RZ, -R0 ;  /* 0x80000000ff001221 */ /* 0x000fc80000000000 */
[----:B------:R-:W-:Y:S01]  /*0fa0*/  FMUL R15, R15, R0 ;  /* 0x000000000f0f7220 */ /* 0x000fe20000400000 */
[----:B------:R-:W-:Y:S06]  /*0fb0*/  @!P0 BRA `(.L_x_11) ;  /* 0x00000004006c8947 */ /* 0x000fec0003800000 */
[----:B------:R-:W-:-:S13]  /*0fc0*/  FSETP.NEU.AND P0, PT, |R9|, +INF , PT ;  /* 0x7f8000000900780b */ /* 0x000fda0003f0d200 */
[----:B------:R-:W-:Y:S01]  /*0fd0*/  @!P0 FMUL R11, RZ, R9 ;  /* 0x00000009ff0b8220 */ /* 0x000fe20000400000 */
[----:B------:R-:W-:Y:S01]  /*0fe0*/  @!P0 IMAD.MOV.U32 R10, RZ, RZ, RZ ;  /* 0x000000ffff0a8224 */ /* 0x000fe200078e00ff */
[----:B------:R-:W-:Y:S06]  /*0ff0*/  @!P0 BRA `(.L_x_11) ;  /* 0x00000004005c8947 */ /* 0x000fec0003800000 */
[----:B------:R-:W0:Y:S01]  /*1000*/  LDC.64 R2, c[0x4][RZ] ;  /* 0x01000000ff027b82 */ /* 0x000e220000000a00 */
[----:B------:R-:W-:Y:S01]  /*1010*/  IMAD.SHL.U32 R0, R9, 0x100, RZ ;  /* 0x0000010009007824 */ /* 0x000fe200078e00ff */
[----:B------:R-:W-:Y:S01]  /*1020*/  UMOV UR5, URZ ;  /* 0x000000ff00057c82 */ /* 0x000fe20008000000 */
[----:B------:R-:W-:Y:S02]  /*1030*/  IMAD.MOV.U32 R7, RZ, RZ, RZ ;  /* 0x000000ffff077224 */ /* 0x000fe400078e00ff */
[----:B------:R-:W-:Y:S01]  /*1040*/  IMAD.MOV.U32 R13, RZ, RZ, RZ ;  /* 0x000000ffff0d7224 */ /* 0x000fe200078e00ff */
[----:B------:R-:W-:-:S07]  /*1050*/  LOP3.LUT R21, R0, 0x80000000, RZ, 0xfc, !PT ;  /* 0x8000000000157812 */ /* 0x000fce00078efcff */
.L_x_12:
[----:B0-----:R-:W-:-:S05]  /*1060*/  IMAD.WIDE.U32 R10, R13, 0x4, R2 ;  /* 0x000000040d0a7825 */ /* 0x001fca00078e0002 */
[----:B------:R-:W2:Y:S01]  /*1070*/  LDG.E.CONSTANT R4, desc[UR8][R10.64] ;  /* 0x000000080a047981 */ /* 0x000ea2000c1e9900 */
[C---:B------:R-:W-:Y:S01]  /*1080*/  IMAD.SHL.U32 R0, R13.reuse, 0x4, RZ ;  /* 0x000000040d007824 */ /* 0x040fe200078e00ff */
[----:B------:R-:W-:-:S04]  /*1090*/  IADD3 R13, PT, PT, R13, 0x1, RZ ;  /* 0x000000010d0d7810 */ /* 0x000fc80007ffe0ff */
        /* <DEDUP_REMOVED lines=11> */
[--C-:B------:R-:W-:Y:S02]  /*1150*/  @P5 IMAD.MOV.U32 R20, RZ, RZ, R0.reuse ;  /* 0x000000ffff145224 */ /* 0x100fe400078e0000 */
[--C-:B------:R-:W-:Y:S02]  /*1160*/  @P4 IMAD.MOV.U32 R19, RZ, RZ, R0.reuse ;  /* 0x000000ffff134224 */ /* 0x100fe400078e0000 */
[--C-:B------:R-:W-:Y:S02]  /*1170*/  @P3 IMAD.MOV.U32 R18, RZ, RZ, R0.reuse ;  /* 0x000000ffff123224 */ /* 0x100fe400078e0000 */
[--C-:B------:R-:W-:Y:S02]  /*1180*/  @P2 IMAD.MOV.U32 R17, RZ, RZ, R0.reuse ;  /* 0x000000ffff112224 */ /* 0x100fe400078e0000 */
[----:B------:R-:W-:-:S04]  /*1190*/  @P1 IMAD.MOV.U32 R16, RZ, RZ, R0 ;  /* 0x000000ffff101224 */ /* 0x000fc800078e0000 */
[----:B------:R-:W-:Y:S05]  /*11a0*/  @P6 BRA `(.L_x_12) ;  /* 0xfffffffc00ac6947 */ /* 0x000fea000383ffff */
        /* <DEDUP_REMOVED lines=15> */
[----:B------:R-:W-:Y:S02]  /*12a0*/  @P4 IMAD.MOV.U32 R2, RZ, RZ, R8 ;  /* 0x000000ffff024224 */ /* 0x000fe400078e0008 */
[--C-:B------:R-:W-:Y:S01]  /*12b0*/  @P4 IMAD.MOV.U32 R0, RZ, RZ, R20.reuse ;  /* 0x000000ffff004224 */ /* 0x100fe200078e0014 */
[----:B------:R-:W-:Y:S01]  /*12c0*/  ISETP.EQ.AND P4, PT, R5, RZ, PT ;  /* 0x000000ff0500720c */ /* 0x000fe20003f82270 */
[----:B------:R-:W-:Y:S01]  /*12d0*/  @P2 IMAD.MOV.U32 R2, RZ, RZ, R20 ;  /* 0x000000ffff022224 */ /* 0x000fe200078e0014 */
[----:B------:R-:W-:Y:S01]  /*12e0*/  @P1 MOV R2, R19 ;  /* 0x0000001300021202 */ /* 0x000fe20000000f00 */
[----:B------:R-:W-:Y:S02]  /*12f0*/  @P2 IMAD.MOV.U32 R0, RZ, RZ, R19 ;  /* 0x000000ffff002224 */ /* 0x000fe400078e0013 */
[----:B------:R-:W-:-:S02]  /*1300*/  @P1 IMAD.MOV.U32 R0, RZ, RZ, R18 ;  /* 0x000000ffff001224 */ /* 0x000fc400078e0012 */
[----:B------:R-:W-:Y:S02]  /*1310*/  @P0 IMAD.MOV.U32 R2, RZ, RZ, R18 ;  /* 0x000000ffff020224 */ /* 0x000fe400078e0012 */
[--C-:B------:R-:W-:Y:S02]  /*1320*/  @P0 IMAD.MOV.U32 R0, RZ, RZ, R17.reuse ;  /* 0x000000ffff000224 */ /* 0x100fe400078e0011 */
[----:B------:R-:W-:Y:S02]  /*1330*/  @P3 IMAD.MOV.U32 R2, RZ, RZ, R17 ;  /* 0x000000ffff023224 */ /* 0x000fe400078e0011 */
[--C-:B------:R-:W-:Y:S01]  /*1340*/  @P3 IMAD.MOV.U32 R0, RZ, RZ, R16.reuse ;  /* 0x000000ffff003224 */ /* 0x100fe200078e0010 */
[----:B------:R-:W-:Y:S01]  /*1350*/  @P4 MOV R0, R7 ;  /* 0x0000000700004202 */ /* 0x000fe20000000f00 */
[----:B------:R-:W-:Y:S02]  /*1360*/  @P4 IMAD.MOV.U32 R2, RZ, RZ, R16 ;  /* 0x000000ffff024224 */ /* 0x000fe400078e0010 */
        /* <DEDUP_REMOVED lines=8> */
[----:B------:R-:W-:Y:S01]  /*13f0*/  @P4 IMAD.MOV.U32 R3, RZ, RZ, R17 ;  /* 0x000000ffff034224 */ /* 0x000fe200078e0011 */
[----:B------:R-:W-:Y:S02]  /*1400*/  @P5 MOV R3, R16 ;  /* 0x0000001000035202 */ /* 0x000fe40000000f00 */
[----:B------:R-:W-:-:S07]  /*1410*/  SHF.L.W.U32.HI R0, R2, R5, R0 ;  /* 0x0000000502007219 */ /* 0x000fce0000010e00 */
[----:B------:R-:W-:-:S05]  /*1420*/  @P0 IMAD.MOV.U32 R3, RZ, RZ, R7 ;  /* 0x000000ffff030224 */ /* 0x000fca00078e0007 */
[----:B------:R-:W-:-:S07]  /*1430*/  SHF.L.W.U32.HI R2, R3, R5, R2 ;  /* 0x0000000503027219 */ /* 0x000fce0000010e02 */
.L_x_14:
[----:B------:R-:W-:Y:S05]  /*1440*/  BSYNC.RECONVERGENT B1 ;  /* 0x0000000000017941 */ /* 0x000fea0003800200 */
.L_x_13:
[C---:B------:R-:W-:Y:S01]  /*1450*/  SHF.L.W.U32.HI R10, R2.reuse, 0x2, R0 ;  /* 0x00000002020a7819 */ /* 0x040fe20000010e00 */
[----:B------:R-:W-:Y:S01]  /*1460*/  IMAD.SHL.U32 R2, R2, 0x4, RZ ;  /* 0x0000000402027824 */ /* 0x000fe200078e00ff */
[----:B------:R-:W-:Y:S01]  /*1470*/  UMOV UR6, 0x54442d19 ;  /* 0x54442d1900067882 */ /* 0x000fe20000000000 */
        /* <DEDUP_REMOVED lines=15> */
.L_x_11:
[----:B------:R-:W-:Y:S05]  /*1570*/  BSYNC.RECONVERGENT B0 ;  /* 0x0000000000007941 */ /* 0x000fea0003800200 */
.L_x_10:
[----:B------:R-:W-:Y:S02]  /*1580*/  IMAD.MOV.U32 R3, RZ, RZ, 0x3c190000 ;  /* 0x3c190000ff037424 */ /* 0x000fe400078e00ff */
[C---:B------:R-:W-:Y:S01]  /*1590*/  FMUL R0, R11.reuse, R11 ;  /* 0x0000000b0b007220 */ /* 0x040fe20000400000 */
[----:B------:R-:W-:Y:S01]  /*15a0*/  FSETP.NEU.AND P0, PT, |R11|, 0.00049096695147454738617, PT ;  /* 0x3a00b43c0b00780b */ /* 0x000fe20003f0d200 */
[----:B------:R-:W0:Y:S01]  /*15b0*/  LDCU UR5, c[0x0][0x380] ;  /* 0x00007000ff0577ac */ /* 0x000e220008000800 */
[----:B------:R-:W-:Y:S01]  /*15c0*/  LOP3.LUT R10, R10, 0x1, RZ, 0xc0, !PT ;  /* 0x000000010a0a7812 */ /* 0x000fe200078ec0ff */
[----:B------:R-:W-:Y:S01]  /*15d0*/  FFMA R3, R0, R3, 0.003265380859375 ;  /* 0x3b56000000037423 */ /* 0x000fe20000000003 */
[----:B------:R-:W-:Y:S02]  /*15e0*/  UIADD3 UR4, UPT, UPT, UR4, 0x1, URZ ;  /* 0x0000000104047890 */ /* 0x000fe4000fffe0ff */
[----:B------:R-:W-:Y:S01]  /*15f0*/  ISETP.NE.U32.AND P1, PT, R10, 0x1, PT ;  /* 0x000000010a00780c */ /* 0x000fe20003f25070 */
[----:B------:R-:W-:-:S04]  /*1600*/  FFMA R3, R0, R3, 0.0242919921875 ;  /* 0x3cc7000000037423 */ /* 0x000fc80000000003 */
[----:B------:R-:W-:-:S04]  /*1610*/  FFMA R3, R0, R3, 0.053466796875 ;  /* 0x3d5b000000037423 */ /* 0x000fc80000000003 */
[----:B------:R-:W-:-:S04]  /*1620*/  FFMA R3, R0, R3, 0.13337790966033935547 ;  /* 0x3e08943800037423 */ /* 0x000fc80000000003 */
[C---:B------:R-:W-:Y:S01]  /*1630*/  FFMA R3, R0.reuse, R3, 0.33333230018615722656 ;  /* 0x3eaaaa8800037423 */ /* 0x040fe20000000003 */
[----:B------:R-:W-:Y:S01]  /*1640*/  FMUL R0, R0, R11 ;  /* 0x0000000b00007220 */ /* 0x000fe20000400000 */
[----:B0-----:R-:W-:-:S03]  /*1650*/  UISETP.NE.AND UP0, UPT, UR4, UR5, UPT ;  /* 0x000000050400728c */ /* 0x001fc6000bf05270 */
[----:B------:R-:W-:-:S06]  /*1660*/  @P0 FFMA R11, R3, R0, R11 ;  /* 0x00000000030b0223 */ /* 0x000fcc000000000b */
[----:B------:R-:W0:Y:S02]  /*1670*/  @!P1 MUFU.RCP R11, -R11 ;  /* 0x8000000b000b9308 */ /* 0x000e240000001000 */
[----:B0-----:R-:W-:Y:S01]  /*1680*/  FMUL R9, R15, R11 ;  /* 0x0000000b0f097220 */ /* 0x001fe20000400000 */
[----:B------:R-:W-:Y:S06]  /*1690*/  BRA.U UP0, `(.L_x_15) ;  /* 0xffffffe900847547 */ /* 0x000fec000b83ffff */
[----:B------:R-:W-:Y:S05]  /*16a0*/  EXIT ;  /* 0x000000000000794d */ /* 0x000fea0003800000 */
.L_x_16:
[----:B------:R-:W-:-:S00]  /*16b0*/  BRA `(.L_x_16) ;  /* 0xfffffffc00fc7947 */ /* 0x000fc0000383ffff */
[----:B------:R-:W-:-:S00]  /*16c0*/  NOP ;  /* 0x0000000000007918 */ /* 0x000fc00000000000 */
        /* <DEDUP_REMOVED lines=11> */
.L_x_17:


//--------------------- .nv.global.init           --------------------------
	.section	.nv.global.init,"aw",@progbits
	.align	4
.nv.global.init:
	.type		__cudart_i2opi_f,@object
	.size		__cudart_i2opi_f,(.L_0 - __cudart_i2opi_f)
__cudart_i2opi_f:
        /*0000*/ 	.byte	0x41, 0x90, 0x43, 0x3c, 0x99, 0x95, 0x62, 0xdb, 0xc0, 0xdd, 0x34, 0xf5, 0xd1, 0x57, 0x27, 0xfc
        /*0010*/ 	.byte	0x29, 0x15, 0x44, 0x4e, 0x6e, 0x83, 0xf9, 0xa2
.L_0:


//--------------------- .nv.shared.reserved.0     --------------------------
	.section	.nv.shared.reserved.0,"aw",@nobits
	.weak		__nv_reservedSMEM_offset_0_alias
	.size		__nv_reservedSMEM_offset_0_alias, 0, 64
	.other		__nv_reservedSMEM_offset_0_alias,@"STO_CUDA_RESERVED_SHARED STV_DEFAULT"
__nv_reservedSMEM_offset_0_alias:
	.zero		0
	.zero		64


//--------------------- .nv.constant0._Z15intensiveKerneli --------------------------
	.section	.nv.constant0._Z15intensiveKerneli,"a",@progbits
	.sectionflags	@""
	.align	4
.nv.constant0._Z15intensiveKerneli:
	.zero		900


//--------------------- SYMBOLS --------------------------

	.type		.nv.reservedSmem.offset0,@object
	.size		.nv.reservedSmem.offset0,0x4
